//
// Generated by NVIDIA NVVM Compiler
//
// Compiler Build ID: CL-36424714
// Cuda compilation tools, release 13.0, V13.0.88
// Based on NVVM 20.0.0
//

.version 9.0
.target sm_100
.address_size 64

	// .globl	_Z15cudaProcessHalfP7__half2S0_S0_i

.visible .entry _Z15cudaProcessHalfP7__half2S0_S0_i(
	.param .u64 .ptr .align 1 _Z15cudaProcessHalfP7__half2S0_S0_i_param_0,
	.param .u64 .ptr .align 1 _Z15cudaProcessHalfP7__half2S0_S0_i_param_1,
	.param .u64 .ptr .align 1 _Z15cudaProcessHalfP7__half2S0_S0_i_param_2,
	.param .u32 _Z15cudaProcessHalfP7__half2S0_S0_i_param_3
)
{
	.reg .b32 	%r<14>;
	.reg .b64 	%rd<11>;

	ld.param.u64 	%rd1, [_Z15cudaProcessHalfP7__half2S0_S0_i_param_0];
	ld.param.u64 	%rd2, [_Z15cudaProcessHalfP7__half2S0_S0_i_param_1];
	ld.param.u64 	%rd3, [_Z15cudaProcessHalfP7__half2S0_S0_i_param_2];
	ld.param.u32 	%r4, [_Z15cudaProcessHalfP7__half2S0_S0_i_param_3];
	cvta.to.global.u64 	%rd4, %rd1;
	cvta.to.global.u64 	%rd5, %rd3;
	cvta.to.global.u64 	%rd6, %rd2;
	mov.u32 	%r5, %tid.x;
	mov.u32 	%r6, %tid.y;
	mov.u32 	%r7, %ntid.x;
	mov.u32 	%r8, %ntid.y;
	mov.u32 	%r9, %ctaid.x;
	mad.lo.s32 	%r10, %r9, %r7, %r5;
	mov.u32 	%r11, %ctaid.y;
	mad.lo.s32 	%r12, %r11, %r8, %r6;
	mad.lo.s32 	%r13, %r4, %r12, %r10;
	mul.wide.s32 	%rd7, %r13, 4;
	add.s64 	%rd8, %rd6, %rd7;
	ld.global.u32 	%r2, [%rd8];
	add.s64 	%rd9, %rd5, %rd7;
	ld.global.u32 	%r3, [%rd9];
	// begin inline asm
	{mul.f16x2 %r1,%r2,%r3;
}
	// end inline asm
	add.s64 	%rd10, %rd4, %rd7;
	st.global.u32 	[%rd10], %r1;
	ret;

}


// ===== COMPILED SASS (sm_100) =====

	.target	sm_100

	.elftype	@"ET_EXEC"


//--------------------- .note.nv.tkinfo           --------------------------
	.section	.note.nv.tkinfo,"",@"SHT_NOTE"
	.sectionflags	@"SHF_NOTE_NV_TKINFO"
	.tkinfo
        /*0018*/ 	.word	0x00000002
        /*0030*/ 	.string	""
        /*0030*/ 	.string	"ptxas"
        /*0030*/ 	.string	"Cuda compilation tools, release 13.0, V13.0.88"
        /*0030*/ 	.string	"Build cuda_13.0.r13.0/compiler.36424714_0"
        /*0030*/ 	.string	"-arch sm_100 -m 64 "



//--------------------- .note.nv.cuinfo           --------------------------
	.section	.note.nv.cuinfo,"",@"SHT_NOTE"
	.sectionflags	@"SHF_NOTE_NV_CUINFO"
        /*0018*/ 	.short	0x0002
        /*001a*/ 	.short	0x0064
        /*001c*/ 	.short	0x0082
	.zero		2


//--------------------- .nv.info                  --------------------------
	.section	.nv.info,"",@"SHT_CUDA_INFO"
	.align	4


	//----- nvinfo : EIATTR_REGCOUNT
	.align		4
        /*0000*/ 	.byte	0x04, 0x2f
        /*0002*/ 	.short	(.L_1 - .L_0)
	.align		4
.L_0:
        /*0004*/ 	.word	index@(_Z15cudaProcessHalfP7__half2S0_S0_i)
        /*0008*/ 	.word	0x0000000c


	//----- nvinfo : EIATTR_FRAME_SIZE
	.align		4
.L_1:
        /*000c*/ 	.byte	0x04, 0x11
        /*000e*/ 	.short	(.L_3 - .L_2)
	.align		4
.L_2:
        /*0010*/ 	.word	index@(_Z15cudaProcessHalfP7__half2S0_S0_i)
        /*0014*/ 	.word	0x00000000


	//----- nvinfo : EIATTR_MIN_STACK_SIZE
	.align		4
.L_3:
        /*0018*/ 	.byte	0x04, 0x12
        /*001a*/ 	.short	(.L_5 - .L_4)
	.align		4
.L_4:
        /*001c*/ 	.word	index@(_Z15cudaProcessHalfP7__half2S0_S0_i)
        /*0020*/ 	.word	0x00000000
.L_5:


//--------------------- .nv.compat                --------------------------
	.section	.nv.compat,"",@"SHT_CUDA_COMPAT_INFO"
	.align	4
        /*0000*/ 	.byte	0x02, 0x09, 0x00, 0x00, 0x02, 0x02, 0x01, 0x00, 0x02, 0x05, 0x05, 0x00, 0x03, 0x07, 0x01, 0x01
        /*0010*/ 	.byte	0x02, 0x03, 0x00, 0x00, 0x02, 0x06, 0x01, 0x00, 0x04, 0x0b, 0x08, 0x00, 0x09, 0x00, 0x00, 0x00
        /*0020*/ 	.byte	0x00, 0x00, 0x00, 0x00


//--------------------- .nv.info._Z15cudaProcessHalfP7__half2S0_S0_i --------------------------
	.section	.nv.info._Z15cudaProcessHalfP7__half2S0_S0_i,"",@"SHT_CUDA_INFO"
	.sectionflags	@""
	.align	4


	//----- nvinfo : EIATTR_CUDA_API_VERSION
	.align		4
        /*0000*/ 	.byte	0x04, 0x37
        /*0002*/ 	.short	(.L_7 - .L_6)
.L_6:
        /*0004*/ 	.word	0x00000082


	//----- nvinfo : EIATTR_KPARAM_INFO
	.align		4
.L_7:
        /*0008*/ 	.byte	0x04, 0x17
        /*000a*/ 	.short	(.L_9 - .L_8)
.L_8:
        /*000c*/ 	.word	0x00000000
        /*0010*/ 	.short	0x0003
        /*0012*/ 	.short	0x0018
        /*0014*/ 	.byte	0x00, 0xf0, 0x11, 0x00


	//----- nvinfo : EIATTR_KPARAM_INFO
	.align		4
.L_9:
        /*0018*/ 	.byte	0x04, 0x17
        /*001a*/ 	.short	(.L_11 - .L_10)
.L_10:
        /*001c*/ 	.word	0x00000000
        /*0020*/ 	.short	0x0002
        /*0022*/ 	.short	0x0010
        /*0024*/ 	.byte	0x00, 0xf5, 0x21, 0x00


	//----- nvinfo : EIATTR_KPARAM_INFO
	.align		4
.L_11:
        /*0028*/ 	.byte	0x04, 0x17
        /*002a*/ 	.short	(.L_13 - .L_12)
.L_12:
        /*002c*/ 	.word	0x00000000
        /*0030*/ 	.short	0x0001
        /*0032*/ 	.short	0x0008
        /*0034*/ 	.byte	0x00, 0xf5, 0x21, 0x00


	//----- nvinfo : EIATTR_KPARAM_INFO
	.align		4
.L_13:
        /*0038*/ 	.byte	0x04, 0x17
        /*003a*/ 	.short	(.L_15 - .L_14)
.L_14:
        /*003c*/ 	.word	0x00000000
        /*0040*/ 	.short	0x0000
        /*0042*/ 	.short	0x0000
        /*0044*/ 	.byte	0x00, 0xf5, 0x21, 0x00


	//----- nvinfo : EIATTR_SPARSE_MMA_MASK
	.align		4
.L_15:
        /*0048*/ 	.byte	0x03, 0x50
        /*004a*/ 	.short	0x0000


	//----- nvinfo : EIATTR_MAXREG_COUNT
	.align		4
        /*004c*/ 	.byte	0x03, 0x1b
        /*004e*/ 	.short	0x00ff


	//----- nvinfo : EIATTR_MERCURY_ISA_VERSION
	.align		4
        /*0050*/ 	.byte	0x03, 0x5f
        /*0052*/ 	.short	0x0101


	//----- nvinfo : EIATTR_VRC_CTA_INIT_COUNT
	.align		4
        /*0054*/ 	.byte	0x02, 0x4a
	.zero		1
	.zero		1


	//----- nvinfo : EIATTR_EXIT_INSTR_OFFSETS
	.align		4
        /*0058*/ 	.byte	0x04, 0x1c
        /*005a*/ 	.short	(.L_17 - .L_16)


	//   ....[0]....
.L_16:
        /*005c*/ 	.word	0x00000160


	//----- nvinfo : EIATTR_CBANK_PARAM_SIZE
	.align		4
.L_17:
        /*0060*/ 	.byte	0x03, 0x19
        /*0062*/ 	.short	0x001c


	//----- nvinfo : EIATTR_PARAM_CBANK
	.align		4
        /*0064*/ 	.byte	0x04, 0x0a
        /*0066*/ 	.short	(.L_19 - .L_18)
	.align		4
.L_18:
        /*0068*/ 	.word	index@(.nv.constant0._Z15cudaProcessHalfP7__half2S0_S0_i)
        /*006c*/ 	.short	0x0380
        /*006e*/ 	.short	0x001c


	//----- nvinfo : EIATTR_SW_WAR
	.align		4
.L_19:
        /*0070*/ 	.byte	0x04, 0x36
        /*0072*/ 	.short	(.L_21 - .L_20)
.L_20:
        /*0074*/ 	.word	0x00000008
.L_21:


//--------------------- .nv.callgraph             --------------------------
	.section	.nv.callgraph,"",@"SHT_CUDA_CALLGRAPH"
	.align	4
	.sectionentsize	8
	.align		4
        /*0000*/ 	.word	0x00000000
	.align		4
        /*0004*/ 	.word	0xffffffff
	.align		4
        /*0008*/ 	.word	0x00000000
	.align		4
        /*000c*/ 	.word	0xfffffffe
	.align		4
        /*0010*/ 	.word	0x00000000
	.align		4
        /*0014*/ 	.word	0xfffffffd
	.align		4
        /*0018*/ 	.word	0x00000000
	.align		4
        /*001c*/ 	.word	0xfffffffc


//--------------------- .text._Z15cudaProcessHalfP7__half2S0_S0_i --------------------------
	.section	.text._Z15cudaProcessHalfP7__half2S0_S0_i,"ax",@progbits
	.align	128
        .global         _Z15cudaProcessHalfP7__half2S0_S0_i
        .type           _Z15cudaProcessHalfP7__half2S0_S0_i,@function
        .size           _Z15cudaProcessHalfP7__half2S0_S0_i,(.L_x_1 - _Z15cudaProcessHalfP7__half2S0_S0_i)
        .other          _Z15cudaProcessHalfP7__half2S0_S0_i,@"STO_CUDA_ENTRY STV_DEFAULT"
_Z15cudaProcessHalfP7__half2S0_S0_i:
.text._Z15cudaProcessHalfP7__half2S0_S0_i:
[----:B------:R-:W-:Y:S01]  /*0000*/  LDC R1, c[0x0][0x37c] ;  /* 0x0000df00ff017b82 */ /* 0x000fe20000000800 */
[----:B------:R-:W0:Y:S01]  /*0010*/  S2R R0, SR_TID.X ;  /* 0x0000000000007919 */ /* 0x000e220000002100 */
[----:B------:R-:W0:Y:S06]  /*0020*/  LDCU UR6, c[0x0][0x360] ;  /* 0x00006c00ff0677ac */ /* 0x000e2c0008000800 */
[----:B------:R-:W1:Y:S01]  /*0030*/  LDC.64 R2, c[0x0][0x388] ;  /* 0x0000e200ff027b82 */ /* 0x000e620000000a00 */
[----:B------:R-:W0:Y:S01]  /*0040*/  S2R R9, SR_CTAID.X ;  /* 0x0000000000097919 */ /* 0x000e220000002500 */
[----:B------:R-:W2:Y:S01]  /*0050*/  LDCU UR7, c[0x0][0x364] ;  /* 0x00006c80ff0777ac */ /* 0x000ea20008000800 */
[----:B------:R-:W2:Y:S01]  /*0060*/  S2R R7, SR_TID.Y ;  /* 0x0000000000077919 */ /* 0x000ea20000002200 */
[----:B------:R-:W3:Y:S04]  /*0070*/  LDCU UR8, c[0x0][0x398] ;  /* 0x00007300ff0877ac */ /* 0x000ee80008000800 */
[----:B------:R-:W4:Y:S01]  /*0080*/  LDC.64 R4, c[0x0][0x390] ;  /* 0x0000e400ff047b82 */ /* 0x000f220000000a00 */
[----:B------:R-:W2:Y:S01]  /*0090*/  S2R R6, SR_CTAID.Y ;  /* 0x0000000000067919 */ /* 0x000ea20000002600 */
[----:B------:R-:W5:Y:S01]  /*00a0*/  LDCU.64 UR4, c[0x0][0x358] ;  /* 0x00006b00ff0477ac */ /* 0x000f620008000a00 */
[----:B0-----:R-:W-:-:S02]  /*00b0*/  IMAD R0, R9, UR6, R0 ;  /* 0x0000000609007c24 */ /* 0x001fc4000f8e0200 */
[----:B--2---:R-:W-:-:S04]  /*00c0*/  IMAD R7, R6, UR7, R7 ;  /* 0x0000000706077c24 */ /* 0x004fc8000f8e0207 */
[----:B---3--:R-:W-:Y:S02]  /*00d0*/  IMAD R9, R7, UR8, R0 ;  /* 0x0000000807097c24 */ /* 0x008fe4000f8e0200 */
[----:B------:R-:W0:Y:S02]  /*00e0*/  LDC.64 R6, c[0x0][0x380] ;  /* 0x0000e000ff067b82 */ /* 0x000e240000000a00 */
[----:B-1----:R-:W-:-:S04]  /*00f0*/  IMAD.WIDE R2, R9, 0x4, R2 ;  /* 0x0000000409027825 */ /* 0x002fc800078e0202 */
[C---:B----4-:R-:W-:Y:S02]  /*0100*/  IMAD.WIDE R4, R9.reuse, 0x4, R4 ;  /* 0x0000000409047825 */ /* 0x050fe400078e0204 */
[----:B-----5:R-:W2:Y:S04]  /*0110*/  LDG.E R2, desc[UR4][R2.64] ;  /* 0x0000000402027981 */ /* 0x020ea8000c1e1900 */
[----:B------:R-:W2:Y:S01]  /*0120*/  LDG.E R5, desc[UR4][R4.64] ;  /* 0x0000000404057981 */ /* 0x000ea2000c1e1900 */
[----:B0-----:R-:W-:-:S04]  /*0130*/  IMAD.WIDE R6, R9, 0x4, R6 ;  /* 0x0000000409067825 */ /* 0x001fc800078e0206 */
[----:B--2---:R-:W-:-:S05]  /*0140*/  HFMA2 R9, R2, R5, -RZ ;  /* 0x0000000502097231 */ /* 0x004fca00001000ff */
[----:B------:R-:W-:Y:S01]  /*0150*/  STG.E desc[UR4][R6.64], R9 ;  /* 0x0000000906007986 */ /* 0x000fe2000c101904 */
[----:B------:R-:W-:Y:S05]  /*0160*/  EXIT ;  /* 0x000000000000794d */ /* 0x000fea0003800000 */
.L_x_0:
[----:B------:R-:W-:-:S00]  /*0170*/  BRA `(.L_x_0) ;  /* 0xfffffffc00fc7947 */ /* 0x000fc0000383ffff */
[----:B------:R-:W-:-:S00]  /*0180*/  NOP ;  /* 0x0000000000007918 */ /* 0x000fc00000000000 */
[----:B------:R-:W-:-:S00]  /*0190*/  NOP ;  /* 0x0000000000007918 */ /* 0x000fc00000000000 */
[----:B------:R-:W-:-:S00]  /*01a0*/  NOP ;  /* 0x0000000000007918 */ /* 0x000fc00000000000 */
[----:B------:R-:W-:-:S00]  /*01b0*/  NOP ;  /* 0x0000000000007918 */ /* 0x000fc00000000000 */
[----:B------:R-:W-:-:S00]  /*01c0*/  NOP ;  /* 0x0000000000007918 */ /* 0x000fc00000000000 */
[----:B------:R-:W-:-:S00]  /*01d0*/  NOP ;  /* 0x0000000000007918 */ /* 0x000fc00000000000 */
[----:B------:R-:W-:-:S00]  /*01e0*/  NOP ;  /* 0x0000000000007918 */ /* 0x000fc00000000000 */
[----:B------:R-:W-:-:S00]  /*01f0*/  NOP ;  /* 0x0000000000007918 */ /* 0x000fc00000000000 */
.L_x_1:


//--------------------- .nv.shared.reserved.0     --------------------------
	.section	.nv.shared.reserved.0,"aw",@nobits
	.weak		__nv_reservedSMEM_offset_0_alias
	.size		__nv_reservedSMEM_offset_0_alias, 0, 64
	.other		__nv_reservedSMEM_offset_0_alias,@"STO_CUDA_RESERVED_SHARED STV_DEFAULT"
__nv_reservedSMEM_offset_0_alias:
	.zero		0
	.zero		64


//--------------------- .nv.constant0._Z15cudaProcessHalfP7__half2S0_S0_i --------------------------
	.section	.nv.constant0._Z15cudaProcessHalfP7__half2S0_S0_i,"a",@progbits
	.sectionflags	@""
	.align	4
.nv.constant0._Z15cudaProcessHalfP7__half2S0_S0_i:
	.zero		924


//--------------------- SYMBOLS --------------------------

	.type		.nv.reservedSmem.offset0,@object
	.size		.nv.reservedSmem.offset0,0x4
